//
// Generated by NVIDIA NVVM Compiler
//
// Compiler Build ID: CL-36424714
// Cuda compilation tools, release 13.0, V13.0.88
// Based on NVVM 20.0.0
//

.version 9.0
.target sm_100
.address_size 64

	// .globl	_Z2bsiiPi

.visible .entry _Z2bsiiPi(
	.param .u32 _Z2bsiiPi_param_0,
	.param .u32 _Z2bsiiPi_param_1,
	.param .u64 .ptr .align 1 _Z2bsiiPi_param_2
)
{
	.reg .pred 	%p<10>;
	.reg .b16 	%rs<3>;
	.reg .b32 	%r<17>;
	.reg .b64 	%rd<7>;

	ld.param.u32 	%r5, [_Z2bsiiPi_param_0];
	ld.param.u32 	%r6, [_Z2bsiiPi_param_1];
	ld.param.u64 	%rd3, [_Z2bsiiPi_param_2];
	mov.u32 	%r7, %ntid.x;
	mov.u32 	%r8, %ctaid.x;
	mov.u32 	%r9, %tid.x;
	mad.lo.s32 	%r1, %r7, %r8, %r9;
	div.s32 	%r10, %r1, %r5;
	shr.u32 	%r11, %r5, 31;
	add.s32 	%r12, %r5, %r11;
	shr.s32 	%r2, %r12, 1;
	mad.lo.s32 	%r13, %r10, %r5, %r2;
	setp.ge.s32 	%p1, %r1, %r13;
	add.s32 	%r14, %r2, %r1;
	div.s32 	%r16, %r10, %r6;
	cvt.u16.u32 	%rs2, %r16;
	and.b16  	%rs1, %rs2, 1;
	setp.eq.s32 	%p2, %r14, -1;
	or.pred  	%p3, %p1, %p2;
	@%p3 bra 	$L__BB0_4;
	cvta.to.global.u64 	%rd4, %rd3;
	mul.wide.s32 	%rd5, %r1, 4;
	add.s64 	%rd1, %rd4, %rd5;
	ld.global.u32 	%r3, [%rd1];
	mul.wide.s32 	%rd6, %r2, 4;
	add.s64 	%rd2, %rd1, %rd6;
	ld.global.u32 	%r4, [%rd2];
	setp.gt.s32 	%p4, %r3, %r4;
	setp.eq.s16 	%p5, %rs1, 0;
	and.pred  	%p6, %p5, %p4;
	@%p6 bra 	$L__BB0_3;
	setp.ge.s32 	%p7, %r3, %r4;
	setp.eq.s16 	%p8, %rs1, 0;
	or.pred  	%p9, %p8, %p7;
	@%p9 bra 	$L__BB0_4;
$L__BB0_3:
	st.global.u32 	[%rd1], %r4;
	st.global.u32 	[%rd2], %r3;
$L__BB0_4:
	ret;

}


// ===== COMPILED SASS (sm_100) =====

	.target	sm_100

	.elftype	@"ET_EXEC"


//--------------------- .note.nv.tkinfo           --------------------------
	.section	.note.nv.tkinfo,"",@"SHT_NOTE"
	.sectionflags	@"SHF_NOTE_NV_TKINFO"
	.tkinfo
        /*0018*/ 	.word	0x00000002
        /*0030*/ 	.string	""
        /*0030*/ 	.string	"ptxas"
        /*0030*/ 	.string	"Cuda compilation tools, release 13.0, V13.0.88"
        /*0030*/ 	.string	"Build cuda_13.0.r13.0/compiler.36424714_0"
        /*0030*/ 	.string	"-arch sm_100 -m 64 "



//--------------------- .note.nv.cuinfo           --------------------------
	.section	.note.nv.cuinfo,"",@"SHT_NOTE"
	.sectionflags	@"SHF_NOTE_NV_CUINFO"
        /*0018*/ 	.short	0x0002
        /*001a*/ 	.short	0x0064
        /*001c*/ 	.short	0x0082
	.zero		2


//--------------------- .nv.info                  --------------------------
	.section	.nv.info,"",@"SHT_CUDA_INFO"
	.align	4


	//----- nvinfo : EIATTR_REGCOUNT
	.align		4
        /*0000*/ 	.byte	0x04, 0x2f
        /*0002*/ 	.short	(.L_1 - .L_0)
	.align		4
.L_0:
        /*0004*/ 	.word	index@(_Z2bsiiPi)
        /*0008*/ 	.word	0x00000012


	//----- nvinfo : EIATTR_FRAME_SIZE
	.align		4
.L_1:
        /*000c*/ 	.byte	0x04, 0x11
        /*000e*/ 	.short	(.L_3 - .L_2)
	.align		4
.L_2:
        /*0010*/ 	.word	index@(_Z2bsiiPi)
        /*0014*/ 	.word	0x00000000


	//----- nvinfo : EIATTR_MIN_STACK_SIZE
	.align		4
.L_3:
        /*0018*/ 	.byte	0x04, 0x12
        /*001a*/ 	.short	(.L_5 - .L_4)
	.align		4
.L_4:
        /*001c*/ 	.word	index@(_Z2bsiiPi)
        /*0020*/ 	.word	0x00000000
.L_5:


//--------------------- .nv.compat                --------------------------
	.section	.nv.compat,"",@"SHT_CUDA_COMPAT_INFO"
	.align	4
        /*0000*/ 	.byte	0x02, 0x09, 0x00, 0x00, 0x02, 0x02, 0x01, 0x00, 0x02, 0x05, 0x05, 0x00, 0x03, 0x07, 0x01, 0x01
        /*0010*/ 	.byte	0x02, 0x03, 0x00, 0x00, 0x02, 0x06, 0x01, 0x00, 0x04, 0x0b, 0x08, 0x00, 0x09, 0x00, 0x00, 0x00
        /*0020*/ 	.byte	0x00, 0x00, 0x00, 0x00


//--------------------- .nv.info._Z2bsiiPi        --------------------------
	.section	.nv.info._Z2bsiiPi,"",@"SHT_CUDA_INFO"
	.sectionflags	@""
	.align	4


	//----- nvinfo : EIATTR_CUDA_API_VERSION
	.align		4
        /*0000*/ 	.byte	0x04, 0x37
        /*0002*/ 	.short	(.L_7 - .L_6)
.L_6:
        /*0004*/ 	.word	0x00000082


	//----- nvinfo : EIATTR_KPARAM_INFO
	.align		4
.L_7:
        /*0008*/ 	.byte	0x04, 0x17
        /*000a*/ 	.short	(.L_9 - .L_8)
.L_8:
        /*000c*/ 	.word	0x00000000
        /*0010*/ 	.short	0x0002
        /*0012*/ 	.short	0x0008
        /*0014*/ 	.byte	0x00, 0xf5, 0x21, 0x00


	//----- nvinfo : EIATTR_KPARAM_INFO
	.align		4
.L_9:
        /*0018*/ 	.byte	0x04, 0x17
        /*001a*/ 	.short	(.L_11 - .L_10)
.L_10:
        /*001c*/ 	.word	0x00000000
        /*0020*/ 	.short	0x0001
        /*0022*/ 	.short	0x0004
        /*0024*/ 	.byte	0x00, 0xf0, 0x11, 0x00


	//----- nvinfo : EIATTR_KPARAM_INFO
	.align		4
.L_11:
        /*0028*/ 	.byte	0x04, 0x17
        /*002a*/ 	.short	(.L_13 - .L_12)
.L_12:
        /*002c*/ 	.word	0x00000000
        /*0030*/ 	.short	0x0000
        /*0032*/ 	.short	0x0000
        /*0034*/ 	.byte	0x00, 0xf0, 0x11, 0x00


	//----- nvinfo : EIATTR_SPARSE_MMA_MASK
	.align		4
.L_13:
        /*0038*/ 	.byte	0x03, 0x50
        /*003a*/ 	.short	0x0000


	//----- nvinfo : EIATTR_MAXREG_COUNT
	.align		4
        /*003c*/ 	.byte	0x03, 0x1b
        /*003e*/ 	.short	0x00ff


	//----- nvinfo : EIATTR_MERCURY_ISA_VERSION
	.align		4
        /*0040*/ 	.byte	0x03, 0x5f
        /*0042*/ 	.short	0x0101


	//----- nvinfo : EIATTR_VRC_CTA_INIT_COUNT
	.align		4
        /*0044*/ 	.byte	0x02, 0x4a
	.zero		1
	.zero		1


	//----- nvinfo : EIATTR_EXIT_INSTR_OFFSETS
	.align		4
        /*0048*/ 	.byte	0x04, 0x1c
        /*004a*/ 	.short	(.L_15 - .L_14)


	//   ....[0]....
.L_14:
        /*004c*/ 	.word	0x00000230


	//   ....[1]....
        /*0050*/ 	.word	0x00000490


	//   ....[2]....
        /*0054*/ 	.word	0x000004d0


	//----- nvinfo : EIATTR_CRS_STACK_SIZE
	.align		4
.L_15:
        /*0058*/ 	.byte	0x04, 0x1e
        /*005a*/ 	.short	(.L_17 - .L_16)
.L_16:
        /*005c*/ 	.word	0x00000000


	//----- nvinfo : EIATTR_CBANK_PARAM_SIZE
	.align		4
.L_17:
        /*0060*/ 	.byte	0x03, 0x19
        /*0062*/ 	.short	0x0010


	//----- nvinfo : EIATTR_PARAM_CBANK
	.align		4
        /*0064*/ 	.byte	0x04, 0x0a
        /*0066*/ 	.short	(.L_19 - .L_18)
	.align		4
.L_18:
        /*0068*/ 	.word	index@(.nv.constant0._Z2bsiiPi)
        /*006c*/ 	.short	0x0380
        /*006e*/ 	.short	0x0010


	//----- nvinfo : EIATTR_SW_WAR
	.align		4
.L_19:
        /*0070*/ 	.byte	0x04, 0x36
        /*0072*/ 	.short	(.L_21 - .L_20)
.L_20:
        /*0074*/ 	.word	0x00000008
.L_21:


//--------------------- .nv.callgraph             --------------------------
	.section	.nv.callgraph,"",@"SHT_CUDA_CALLGRAPH"
	.align	4
	.sectionentsize	8
	.align		4
        /*0000*/ 	.word	0x00000000
	.align		4
        /*0004*/ 	.word	0xffffffff
	.align		4
        /*0008*/ 	.word	0x00000000
	.align		4
        /*000c*/ 	.word	0xfffffffe
	.align		4
        /*0010*/ 	.word	0x00000000
	.align		4
        /*0014*/ 	.word	0xfffffffd
	.align		4
        /*0018*/ 	.word	0x00000000
	.align		4
        /*001c*/ 	.word	0xfffffffc


//--------------------- .text._Z2bsiiPi           --------------------------
	.section	.text._Z2bsiiPi,"ax",@progbits
	.align	128
        .global         _Z2bsiiPi
        .type           _Z2bsiiPi,@function
        .size           _Z2bsiiPi,(.L_x_3 - _Z2bsiiPi)
        .other          _Z2bsiiPi,@"STO_CUDA_ENTRY STV_DEFAULT"
_Z2bsiiPi:
.text._Z2bsiiPi:
[----:B------:R-:W-:Y:S08]  /*0000*/  LDC R1, c[0x0][0x37c] ;  /* 0x0000df00ff017b82 */ /* 0x000ff00000000800 */
[----:B------:R-:W0:Y:S01]  /*0010*/  LDC R6, c[0x0][0x380] ;  /* 0x0000e000ff067b82 */ /* 0x000e220000000800 */
[----:B------:R-:W1:Y:S01]  /*0020*/  S2R R5, SR_CTAID.X ;  /* 0x0000000000057919 */ /* 0x000e620000002500 */
[----:B------:R-:W1:Y:S01]  /*0030*/  LDCU UR4, c[0x0][0x360] ;  /* 0x00006c00ff0477ac */ /* 0x000e620008000800 */
[----:B------:R-:W1:Y:S01]  /*0040*/  S2R R4, SR_TID.X ;  /* 0x0000000000047919 */ /* 0x000e620000002100 */
[----:B0-----:R-:W-:-:S04]  /*0050*/  IABS R7, R6 ;  /* 0x0000000600077213 */ /* 0x001fc80000000000 */
[----:B------:R-:W0:Y:S01]  /*0060*/  I2F.RP R0, R7 ;  /* 0x0000000700007306 */ /* 0x000e220000209400 */
[----:B-1----:R-:W-:-:S05]  /*0070*/  IMAD R5, R5, UR4, R4 ;  /* 0x0000000405057c24 */ /* 0x002fca000f8e0204 */
[----:B------:R-:W-:Y:S02]  /*0080*/  IABS R4, R5 ;  /* 0x0000000500047213 */ /* 0x000fe40000000000 */
[----:B0-----:R-:W0:Y:S02]  /*0090*/  MUFU.RCP R0, R0 ;  /* 0x0000000000007308 */ /* 0x001e240000001000 */
[----:B0-----:R-:W-:-:S06]  /*00a0*/  VIADD R2, R0, 0xffffffe ;  /* 0x0ffffffe00027836 */ /* 0x001fcc0000000000 */
[----:B------:R0:W1:Y:S02]  /*00b0*/  F2I.FTZ.U32.TRUNC.NTZ R3, R2 ;  /* 0x0000000200037305 */ /* 0x000064000021f000 */
[----:B0-----:R-:W-:Y:S02]  /*00c0*/  IMAD.MOV.U32 R2, RZ, RZ, RZ ;  /* 0x000000ffff027224 */ /* 0x001fe400078e00ff */
[----:B-1----:R-:W-:-:S04]  /*00d0*/  IMAD.MOV R8, RZ, RZ, -R3 ;  /* 0x000000ffff087224 */ /* 0x002fc800078e0a03 */
[----:B------:R-:W-:-:S04]  /*00e0*/  IMAD R9, R8, R7, RZ ;  /* 0x0000000708097224 */ /* 0x000fc800078e02ff */
[----:B------:R-:W-:-:S06]  /*00f0*/  IMAD.HI.U32 R3, R3, R9, R2 ;  /* 0x0000000903037227 */ /* 0x000fcc00078e0002 */
[----:B------:R-:W-:-:S04]  /*0100*/  IMAD.HI.U32 R0, R3, R4, RZ ;  /* 0x0000000403007227 */ /* 0x000fc800078e00ff */
[----:B------:R-:W-:-:S04]  /*0110*/  IMAD.MOV R2, RZ, RZ, -R0 ;  /* 0x000000ffff027224 */ /* 0x000fc800078e0a00 */
[----:B------:R-:W-:-:S05]  /*0120*/  IMAD R2, R7, R2, R4 ;  /* 0x0000000207027224 */ /* 0x000fca00078e0204 */
[----:B------:R-:W-:-:S13]  /*0130*/  ISETP.GT.U32.AND P2, PT, R7, R2, PT ;  /* 0x000000020700720c */ /* 0x000fda0003f44070 */
[----:B------:R-:W-:Y:S01]  /*0140*/  @!P2 IMAD.IADD R2, R2, 0x1, -R7 ;  /* 0x000000010202a824 */ /* 0x000fe200078e0a07 */
[----:B------:R-:W-:Y:S02]  /*0150*/  @!P2 IADD3 R0, PT, PT, R0, 0x1, RZ ;  /* 0x000000010000a810 */ /* 0x000fe40007ffe0ff */
[----:B------:R-:W-:Y:S02]  /*0160*/  ISETP.NE.AND P2, PT, R6, RZ, PT ;  /* 0x000000ff0600720c */ /* 0x000fe40003f45270 */
[----:B------:R-:W-:Y:S02]  /*0170*/  ISETP.GE.U32.AND P0, PT, R2, R7, PT ;  /* 0x000000070200720c */ /* 0x000fe40003f06070 */
[----:B------:R-:W-:-:S04]  /*0180*/  LOP3.LUT R2, R5, R6, RZ, 0x3c, !PT ;  /* 0x0000000605027212 */ /* 0x000fc800078e3cff */
[----:B------:R-:W-:Y:S02]  /*0190*/  ISETP.GE.AND P1, PT, R2, RZ, PT ;  /* 0x000000ff0200720c */ /* 0x000fe40003f26270 */
[----:B------:R-:W-:-:S04]  /*01a0*/  LEA.HI R2, R6, R6, RZ, 0x1 ;  /* 0x0000000606027211 */ /* 0x000fc800078f08ff */
[----:B------:R-:W-:Y:S01]  /*01b0*/  SHF.R.S32.HI R7, RZ, 0x1, R2 ;  /* 0x00000001ff077819 */ /* 0x000fe20000011402 */
[----:B------:R-:W-:-:S04]  /*01c0*/  @P0 VIADD R0, R0, 0x1 ;  /* 0x0000000100000836 */ /* 0x000fc80000000000 */
[----:B------:R-:W-:Y:S02]  /*01d0*/  IMAD.IADD R2, R5, 0x1, R7 ;  /* 0x0000000105027824 */ /* 0x000fe400078e0207 */
[----:B------:R-:W-:Y:S01]  /*01e0*/  @!P1 IMAD.MOV R0, RZ, RZ, -R0 ;  /* 0x000000ffff009224 */ /* 0x000fe200078e0a00 */
[----:B------:R-:W-:Y:S02]  /*01f0*/  @!P2 LOP3.LUT R0, RZ, R6, RZ, 0x33, !PT ;  /* 0x00000006ff00a212 */ /* 0x000fe400078e33ff */
[----:B------:R-:W-:-:S03]  /*0200*/  ISETP.NE.AND P0, PT, R2, -0x1, PT ;  /* 0xffffffff0200780c */ /* 0x000fc60003f05270 */
[----:B------:R-:W-:-:S05]  /*0210*/  IMAD R6, R0, R6, R7 ;  /* 0x0000000600067224 */ /* 0x000fca00078e0207 */
[----:B------:R-:W-:-:S13]  /*0220*/  ISETP.GE.OR P0, PT, R5, R6, !P0 ;  /* 0x000000060500720c */ /* 0x000fda0004706670 */
[----:B------:R-:W-:Y:S05]  /*0230*/  @P0 EXIT ;  /* 0x000000000000094d */ /* 0x000fea0003800000 */
[----:B------:R-:W0:Y:S01]  /*0240*/  LDC.64 R2, c[0x0][0x388] ;  /* 0x0000e200ff027b82 */ /* 0x000e220000000a00 */
[----:B------:R-:W1:Y:S07]  /*0250*/  LDCU.64 UR4, c[0x0][0x358] ;  /* 0x00006b00ff0477ac */ /* 0x000e6e0008000a00 */
[----:B------:R-:W2:Y:S01]  /*0260*/  LDC R13, c[0x0][0x384] ;  /* 0x0000e100ff0d7b82 */ /* 0x000ea20000000800 */
[----:B0-----:R-:W-:-:S05]  /*0270*/  IMAD.WIDE R2, R5, 0x4, R2 ;  /* 0x0000000405027825 */ /* 0x001fca00078e0202 */
[----:B-1----:R-:W3:Y:S01]  /*0280*/  LDG.E R9, desc[UR4][R2.64] ;  /* 0x0000000402097981 */ /* 0x002ee2000c1e1900 */
[----:B------:R-:W-:-:S05]  /*0290*/  IMAD.WIDE R4, R7, 0x4, R2 ;  /* 0x0000000407047825 */ /* 0x000fca00078e0202 */
[----:B------:R-:W3:Y:S01]  /*02a0*/  LDG.E R10, desc[UR4][R4.64] ;  /* 0x00000004040a7981 */ /* 0x000ee2000c1e1900 */
[----:B--2---:R-:W-:-:S04]  /*02b0*/  IABS R11, R13 ;  /* 0x0000000d000b7213 */ /* 0x004fc80000000000 */
[----:B------:R-:W0:Y:S08]  /*02c0*/  I2F.RP R8, R11 ;  /* 0x0000000b00087306 */ /* 0x000e300000209400 */
[----:B0-----:R-:W0:Y:S02]  /*02d0*/  MUFU.RCP R8, R8 ;  /* 0x0000000800087308 */ /* 0x001e240000001000 */
[----:B0-----:R-:W-:-:S06]  /*02e0*/  VIADD R6, R8, 0xffffffe ;  /* 0x0ffffffe08067836 */ /* 0x001fcc0000000000 */
[----:B------:R0:W1:Y:S02]  /*02f0*/  F2I.FTZ.U32.TRUNC.NTZ R7, R6 ;  /* 0x0000000600077305 */ /* 0x000064000021f000 */
[----:B0-----:R-:W-:Y:S01]  /*0300*/  IMAD.MOV.U32 R6, RZ, RZ, RZ ;  /* 0x000000ffff067224 */ /* 0x001fe200078e00ff */
[----:B-1----:R-:W-:-:S05]  /*0310*/  IADD3 R12, PT, PT, RZ, -R7, RZ ;  /* 0x80000007ff0c7210 */ /* 0x002fca0007ffe0ff */
[----:B------:R-:W-:Y:S01]  /*0320*/  IMAD R15, R12, R11, RZ ;  /* 0x0000000b0c0f7224 */ /* 0x000fe200078e02ff */
[----:B------:R-:W-:-:S03]  /*0330*/  IABS R12, R0 ;  /* 0x00000000000c7213 */ /* 0x000fc60000000000 */
[----:B------:R-:W-:-:S06]  /*0340*/  IMAD.HI.U32 R7, R7, R15, R6 ;  /* 0x0000000f07077227 */ /* 0x000fcc00078e0006 */
[----:B------:R-:W-:-:S04]  /*0350*/  IMAD.HI.U32 R7, R7, R12, RZ ;  /* 0x0000000c07077227 */ /* 0x000fc800078e00ff */
[----:B------:R-:W-:-:S04]  /*0360*/  IMAD.MOV R8, RZ, RZ, -R7 ;  /* 0x000000ffff087224 */ /* 0x000fc800078e0a07 */
[----:B------:R-:W-:-:S05]  /*0370*/  IMAD R8, R11, R8, R12 ;  /* 0x000000080b087224 */ /* 0x000fca00078e020c */
[----:B------:R-:W-:Y:S02]  /*0380*/  ISETP.GT.U32.AND P2, PT, R11, R8, PT ;  /* 0x000000080b00720c */ /* 0x000fe40003f44070 */
[----:B------:R-:W-:-:S11]  /*0390*/  LOP3.LUT R0, R0, R13, RZ, 0x3c, !PT ;  /* 0x0000000d00007212 */ /* 0x000fd600078e3cff */
[----:B------:R-:W-:Y:S01]  /*03a0*/  @!P2 IMAD.IADD R8, R8, 0x1, -R11 ;  /* 0x000000010808a824 */ /* 0x000fe200078e0a0b */
[----:B------:R-:W-:-:S04]  /*03b0*/  ISETP.GE.AND P1, PT, R0, RZ, PT ;  /* 0x000000ff0000720c */ /* 0x000fc80003f26270 */
[----:B------:R-:W-:Y:S02]  /*03c0*/  ISETP.GE.U32.AND P0, PT, R8, R11, PT ;  /* 0x0000000b0800720c */ /* 0x000fe40003f06070 */
[----:B------:R-:W-:Y:S02]  /*03d0*/  @!P2 IADD3 R7, PT, PT, R7, 0x1, RZ ;  /* 0x000000010707a810 */ /* 0x000fe40007ffe0ff */
[----:B------:R-:W-:-:S09]  /*03e0*/  ISETP.NE.AND P2, PT, R13, RZ, PT ;  /* 0x000000ff0d00720c */ /* 0x000fd20003f45270 */
[----:B------:R-:W-:-:S04]  /*03f0*/  @P0 VIADD R7, R7, 0x1 ;  /* 0x0000000107070836 */ /* 0x000fc80000000000 */
[----:B------:R-:W-:Y:S01]  /*0400*/  @!P1 IMAD.MOV R7, RZ, RZ, -R7 ;  /* 0x000000ffff079224 */ /* 0x000fe200078e0a07 */
[----:B------:R-:W-:-:S04]  /*0410*/  @!P2 LOP3.LUT R7, RZ, R13, RZ, 0x33, !PT ;  /* 0x0000000dff07a212 */ /* 0x000fc800078e33ff */
[----:B------:R-:W-:-:S04]  /*0420*/  LOP3.LUT R7, R7, 0x1, RZ, 0xc0, !PT ;  /* 0x0000000107077812 */ /* 0x000fc800078ec0ff */
[----:B------:R-:W-:Y:S01]  /*0430*/  ISETP.EQ.AND P1, PT, R7, RZ, PT ;  /* 0x000000ff0700720c */ /* 0x000fe20003f22270 */
[----:B------:R-:W-:Y:S01]  /*0440*/  BSSY.RECONVERGENT B0, `(.L_x_0) ;  /* 0x0000006000007945 */ /* 0x000fe20003800200 */
[----:B---3--:R-:W-:-:S13]  /*0450*/  ISETP.GT.AND P0, PT, R9, R10, PT ;  /* 0x0000000a0900720c */ /* 0x008fda0003f04270 */
[----:B------:R-:W-:Y:S05]  /*0460*/  @P0 BRA P1, `(.L_x_1) ;  /* 0x00000000000c0947 */ /* 0x000fea0000800000 */
[----:B------:R-:W-:-:S04]  /*0470*/  ISETP.GE.AND P0, PT, R9, R10, PT ;  /* 0x0000000a0900720c */ /* 0x000fc80003f06270 */
[----:B------:R-:W-:-:S13]  /*0480*/  ISETP.EQ.OR P0, PT, R7, RZ, P0 ;  /* 0x000000ff0700720c */ /* 0x000fda0000702670 */
[----:B------:R-:W-:Y:S05]  /*0490*/  @P0 EXIT ;  /* 0x000000000000094d */ /* 0x000fea0003800000 */
.L_x_1:
[----:B------:R-:W-:Y:S05]  /*04a0*/  BSYNC.RECONVERGENT B0 ;  /* 0x0000000000007941 */ /* 0x000fea0003800200 */
.L_x_0:
[----:B------:R-:W-:Y:S04]  /*04b0*/  STG.E desc[UR4][R2.64], R10 ;  /* 0x0000000a02007986 */ /* 0x000fe8000c101904 */
[----:B------:R-:W-:Y:S01]  /*04c0*/  STG.E desc[UR4][R4.64], R9 ;  /* 0x0000000904007986 */ /* 0x000fe2000c101904 */
[----:B------:R-:W-:Y:S05]  /*04d0*/  EXIT ;  /* 0x000000000000794d */ /* 0x000fea0003800000 */
.L_x_2:
[----:B------:R-:W-:-:S00]  /*04e0*/  BRA `(.L_x_2) ;  /* 0xfffffffc00fc7947 */ /* 0x000fc0000383ffff */
[----:B------:R-:W-:-:S00]  /*04f0*/  NOP ;  /* 0x0000000000007918 */ /* 0x000fc00000000000 */
        /* <DEDUP_REMOVED lines=8> */
.L_x_3:


//--------------------- .nv.shared.reserved.0     --------------------------
	.section	.nv.shared.reserved.0,"aw",@nobits
	.weak		__nv_reservedSMEM_offset_0_alias
	.size		__nv_reservedSMEM_offset_0_alias, 0, 64
	.other		__nv_reservedSMEM_offset_0_alias,@"STO_CUDA_RESERVED_SHARED STV_DEFAULT"
__nv_reservedSMEM_offset_0_alias:
	.zero		0
	.zero		64


//--------------------- .nv.constant0._Z2bsiiPi   --------------------------
	.section	.nv.constant0._Z2bsiiPi,"a",@progbits
	.sectionflags	@""
	.align	4
.nv.constant0._Z2bsiiPi:
	.zero		912


//--------------------- SYMBOLS --------------------------

	.type		.nv.reservedSmem.offset0,@object
	.size		.nv.reservedSmem.offset0,0x4
